//
// Generated by NVIDIA NVVM Compiler
//
// Compiler Build ID: CL-36424714
// Cuda compilation tools, release 13.0, V13.0.88
// Based on NVVM 20.0.0
//

.version 9.0
.target sm_100
.address_size 64

	// .globl	_Z1Kv
.extern .func  (.param .b32 func_retval0) vprintf
(
	.param .b64 vprintf_param_0,
	.param .b64 vprintf_param_1
)
;
.global .align 1 .b8 $str[6] = {105, 110, 32, 75, 10};

.visible .entry _Z1Kv()
{
	.reg .b32 	%r<3>;
	.reg .b64 	%rd<3>;

	mov.u64 	%rd1, $str;
	cvta.global.u64 	%rd2, %rd1;
	{ // callseq 0, 0
	.param .b64 param0;
	st.param.b64 	[param0], %rd2;
	.param .b64 param1;
	st.param.b64 	[param1], 0;
	.param .b32 retval0;
	call.uni (retval0), 
	vprintf, 
	(
	param0, 
	param1
	);
	ld.param.b32 	%r1, [retval0];
	} // callseq 0
	ret;

}


// ===== COMPILED SASS (sm_100) =====

	.target	sm_100

	.elftype	@"ET_EXEC"


//--------------------- .note.nv.tkinfo           --------------------------
	.section	.note.nv.tkinfo,"",@"SHT_NOTE"
	.sectionflags	@"SHF_NOTE_NV_TKINFO"
	.tkinfo
        /*0018*/ 	.word	0x00000002
        /*0030*/ 	.string	""
        /*0030*/ 	.string	"ptxas"
        /*0030*/ 	.string	"Cuda compilation tools, release 13.0, V13.0.88"
        /*0030*/ 	.string	"Build cuda_13.0.r13.0/compiler.36424714_0"
        /*0030*/ 	.string	"-arch sm_100 -m 64 "



//--------------------- .note.nv.cuinfo           --------------------------
	.section	.note.nv.cuinfo,"",@"SHT_NOTE"
	.sectionflags	@"SHF_NOTE_NV_CUINFO"
        /*0018*/ 	.short	0x0002
        /*001a*/ 	.short	0x0064
        /*001c*/ 	.short	0x0082
	.zero		2


//--------------------- .nv.info                  --------------------------
	.section	.nv.info,"",@"SHT_CUDA_INFO"
	.align	4


	//----- nvinfo : EIATTR_REGCOUNT
	.align		4
        /*0000*/ 	.byte	0x04, 0x2f
        /*0002*/ 	.short	(.L_2 - .L_1)
	.align		4
.L_1:
        /*0004*/ 	.word	index@(_Z1Kv)
        /*0008*/ 	.word	0x00000018


	//----- nvinfo : EIATTR_FRAME_SIZE
	.align		4
.L_2:
        /*000c*/ 	.byte	0x04, 0x11
        /*000e*/ 	.short	(.L_4 - .L_3)
	.align		4
.L_3:
        /*0010*/ 	.word	index@(_Z1Kv)
        /*0014*/ 	.word	0x00000000


	//----- nvinfo : EIATTR_MIN_STACK_SIZE
	.align		4
.L_4:
        /*0018*/ 	.byte	0x04, 0x12
        /*001a*/ 	.short	(.L_6 - .L_5)
	.align		4
.L_5:
        /*001c*/ 	.word	index@(_Z1Kv)
        /*0020*/ 	.word	0x00000000
.L_6:


//--------------------- .nv.compat                --------------------------
	.section	.nv.compat,"",@"SHT_CUDA_COMPAT_INFO"
	.align	4
        /*0000*/ 	.byte	0x02, 0x09, 0x00, 0x00, 0x02, 0x02, 0x01, 0x00, 0x02, 0x05, 0x05, 0x00, 0x03, 0x07, 0x01, 0x01
        /*0010*/ 	.byte	0x02, 0x03, 0x00, 0x00, 0x02, 0x06, 0x01, 0x00, 0x04, 0x0b, 0x08, 0x00, 0x09, 0x00, 0x00, 0x00
        /*0020*/ 	.byte	0x00, 0x00, 0x00, 0x00


//--------------------- .nv.info._Z1Kv            --------------------------
	.section	.nv.info._Z1Kv,"",@"SHT_CUDA_INFO"
	.sectionflags	@""
	.align	4


	//----- nvinfo : EIATTR_CUDA_API_VERSION
	.align		4
        /*0000*/ 	.byte	0x04, 0x37
        /*0002*/ 	.short	(.L_8 - .L_7)
.L_7:
        /*0004*/ 	.word	0x00000082


	//----- nvinfo : EIATTR_SPARSE_MMA_MASK
	.align		4
.L_8:
        /*0008*/ 	.byte	0x03, 0x50
        /*000a*/ 	.short	0x0000


	//----- nvinfo : EIATTR_MAXREG_COUNT
	.align		4
        /*000c*/ 	.byte	0x03, 0x1b
        /*000e*/ 	.short	0x00ff


	//----- nvinfo : EIATTR_EXTERNS
	.align		4
        /*0010*/ 	.byte	0x04, 0x0f
        /*0012*/ 	.short	(.L_10 - .L_9)


	//   ....[0]....
	.align		4
.L_9:
        /*0014*/ 	.word	index@(vprintf)


	//----- nvinfo : EIATTR_MERCURY_ISA_VERSION
	.align		4
.L_10:
        /*0018*/ 	.byte	0x03, 0x5f
        /*001a*/ 	.short	0x0101


	//----- nvinfo : EIATTR_VRC_CTA_INIT_COUNT
	.align		4
        /*001c*/ 	.byte	0x02, 0x4a
	.zero		1
	.zero		1


	//----- nvinfo : EIATTR_SYSCALL_OFFSETS
	.align		4
        /*0020*/ 	.byte	0x04, 0x46
        /*0022*/ 	.short	(.L_12 - .L_11)


	//   ....[0]....
.L_11:
        /*0024*/ 	.word	0x00000080


	//----- nvinfo : EIATTR_EXIT_INSTR_OFFSETS
	.align		4
.L_12:
        /*0028*/ 	.byte	0x04, 0x1c
        /*002a*/ 	.short	(.L_14 - .L_13)


	//   ....[0]....
.L_13:
        /*002c*/ 	.word	0x00000090


	//----- nvinfo : EIATTR_SW_WAR
	.align		4
.L_14:
        /*0030*/ 	.byte	0x04, 0x36
        /*0032*/ 	.short	(.L_16 - .L_15)
.L_15:
        /*0034*/ 	.word	0x00000008
.L_16:


//--------------------- .nv.callgraph             --------------------------
	.section	.nv.callgraph,"",@"SHT_CUDA_CALLGRAPH"
	.align	4
	.sectionentsize	8
	.align		4
        /*0000*/ 	.word	0x00000000
	.align		4
        /*0004*/ 	.word	0xffffffff
	.align		4
        /*0008*/ 	.word	index@(_Z1Kv)
	.align		4
        /*000c*/ 	.word	index@(vprintf)
	.align		4
        /*0010*/ 	.word	0x00000000
	.align		4
        /*0014*/ 	.word	0xfffffffe
	.align		4
        /*0018*/ 	.word	0x00000000
	.align		4
        /*001c*/ 	.word	0xfffffffd
	.align		4
        /*0020*/ 	.word	0x00000000
	.align		4
        /*0024*/ 	.word	0xfffffffc


//--------------------- .nv.constant4             --------------------------
	.section	.nv.constant4,"a",@progbits
	.align	8
	.align		8
.nv.constant4:
        /*0000*/ 	.dword	vprintf
	.align		8
        /*0008*/ 	.dword	$str


//--------------------- .text._Z1Kv               --------------------------
	.section	.text._Z1Kv,"ax",@progbits
	.align	128
        .global         _Z1Kv
        .type           _Z1Kv,@function
        .size           _Z1Kv,(.L_x_2 - _Z1Kv)
        .other          _Z1Kv,@"STO_CUDA_ENTRY STV_DEFAULT"
_Z1Kv:
.text._Z1Kv:
[----:B------:R-:W0:Y:S01]  /*0000*/  LDC R1, c[0x0][0x37c] ;  /* 0x0000df00ff017b82 */ /* 0x000e220000000800 */
[----:B------:R-:W-:Y:S01]  /*0010*/  MOV R0, 0x0 ;  /* 0x0000000000007802 */ /* 0x000fe20000000f00 */
[----:B------:R-:W1:Y:S01]  /*0020*/  LDCU.64 UR4, c[0x4][0x8] ;  /* 0x01000100ff0477ac */ /* 0x000e620008000a00 */
[----:B------:R-:W-:-:S05]  /*0030*/  CS2R R6, SRZ ;  /* 0x0000000000067805 */ /* 0x000fca000001ff00 */
[----:B------:R2:W3:Y:S01]  /*0040*/  LDC.64 R2, c[0x4][R0] ;  /* 0x0100000000027b82 */ /* 0x0004e20000000a00 */
[----:B-1----:R-:W-:Y:S02]  /*0050*/  IMAD.U32 R4, RZ, RZ, UR4 ;  /* 0x00000004ff047e24 */ /* 0x002fe4000f8e00ff */
[----:B--2---:R-:W-:-:S07]  /*0060*/  IMAD.U32 R5, RZ, RZ, UR5 ;  /* 0x00000005ff057e24 */ /* 0x004fce000f8e00ff */
[----:B------:R-:W-:-:S07]  /*0070*/  LEPC R20, `(.L_x_0) ;  /* 0x000000001014794e */ /* 0x000fce0000000000 */
[----:B0--3--:R-:W-:Y:S05]  /*0080*/  CALL.ABS.NOINC R2 ;  /* 0x0000000002007343 */ /* 0x009fea0003c00000 */
.L_x_0:
[----:B------:R-:W-:Y:S05]  /*0090*/  EXIT ;  /* 0x000000000000794d */ /* 0x000fea0003800000 */
.L_x_1:
[----:B------:R-:W-:-:S00]  /*00a0*/  BRA `(.L_x_1) ;  /* 0xfffffffc00fc7947 */ /* 0x000fc0000383ffff */
[----:B------:R-:W-:-:S00]  /*00b0*/  NOP ;  /* 0x0000000000007918 */ /* 0x000fc00000000000 */
        /* <DEDUP_REMOVED lines=12> */
.L_x_2:


//--------------------- .nv.global.init           --------------------------
	.section	.nv.global.init,"aw",@progbits
.nv.global.init:
	.type		$str,@object
	.size		$str,(.L_0 - $str)
$str:
        /*0000*/ 	.byte	0x69, 0x6e, 0x20, 0x4b, 0x0a, 0x00
.L_0:


//--------------------- .nv.shared.reserved.0     --------------------------
	.section	.nv.shared.reserved.0,"aw",@nobits
	.weak		__nv_reservedSMEM_offset_0_alias
	.size		__nv_reservedSMEM_offset_0_alias, 0, 64
	.other		__nv_reservedSMEM_offset_0_alias,@"STO_CUDA_RESERVED_SHARED STV_DEFAULT"
__nv_reservedSMEM_offset_0_alias:
	.zero		0
	.zero		64


//--------------------- .nv.constant0._Z1Kv       --------------------------
	.section	.nv.constant0._Z1Kv,"a",@progbits
	.sectionflags	@""
	.align	4
.nv.constant0._Z1Kv:
	.zero		896


//--------------------- SYMBOLS --------------------------

	.type		.nv.reservedSmem.offset0,@object
	.size		.nv.reservedSmem.offset0,0x4
	.type		vprintf,@function
